//
// Generated by NVIDIA NVVM Compiler
//
// Compiler Build ID: CL-36424714
// Cuda compilation tools, release 13.0, V13.0.88
// Based on NVVM 20.0.0
//

.version 9.0
.target sm_100
.address_size 64

	// .globl	_Z12simpleMatMulPfS_S_

.visible .entry _Z12simpleMatMulPfS_S_(
	.param .u64 .ptr .align 1 _Z12simpleMatMulPfS_S__param_0,
	.param .u64 .ptr .align 1 _Z12simpleMatMulPfS_S__param_1,
	.param .u64 .ptr .align 1 _Z12simpleMatMulPfS_S__param_2
)
{
	.reg .pred 	%p<5>;
	.reg .b32 	%r<19>;
	.reg .b32 	%f<52>;
	.reg .b64 	%rd<18>;

	ld.param.u64 	%rd5, [_Z12simpleMatMulPfS_S__param_0];
	ld.param.u64 	%rd6, [_Z12simpleMatMulPfS_S__param_1];
	ld.param.u64 	%rd7, [_Z12simpleMatMulPfS_S__param_2];
	mov.u32 	%r7, %tid.x;
	mov.u32 	%r8, %ctaid.x;
	mov.u32 	%r9, %ntid.x;
	mad.lo.s32 	%r1, %r8, %r9, %r7;
	mov.u32 	%r10, %tid.y;
	mov.u32 	%r11, %ctaid.y;
	mov.u32 	%r12, %ntid.y;
	mad.lo.s32 	%r13, %r11, %r12, %r10;
	setp.gt.s32 	%p1, %r1, 767;
	setp.gt.u32 	%p2, %r13, 255;
	or.pred  	%p3, %p1, %p2;
	@%p3 bra 	$L__BB0_4;
	shl.b32 	%r15, %r13, 9;
	mul.wide.u32 	%rd8, %r15, 4;
	cvta.to.global.u64 	%rd9, %rd5;
	add.s64 	%rd10, %rd8, %rd9;
	add.s64 	%rd17, %rd10, 32;
	cvta.to.global.u64 	%rd11, %rd6;
	add.s64 	%rd2, %rd11, 24576;
	mov.f32 	%f51, 0f00000000;
	mov.b32 	%r18, 0;
	mov.u32 	%r17, %r1;
$L__BB0_2:
	mul.wide.s32 	%rd12, %r17, 4;
	add.s64 	%rd13, %rd2, %rd12;
	ld.global.f32 	%f4, [%rd17+-32];
	ld.global.f32 	%f5, [%rd13+-24576];
	fma.rn.f32 	%f6, %f4, %f5, %f51;
	ld.global.f32 	%f7, [%rd17+-28];
	ld.global.f32 	%f8, [%rd13+-21504];
	fma.rn.f32 	%f9, %f7, %f8, %f6;
	ld.global.f32 	%f10, [%rd17+-24];
	ld.global.f32 	%f11, [%rd13+-18432];
	fma.rn.f32 	%f12, %f10, %f11, %f9;
	ld.global.f32 	%f13, [%rd17+-20];
	ld.global.f32 	%f14, [%rd13+-15360];
	fma.rn.f32 	%f15, %f13, %f14, %f12;
	ld.global.f32 	%f16, [%rd17+-16];
	ld.global.f32 	%f17, [%rd13+-12288];
	fma.rn.f32 	%f18, %f16, %f17, %f15;
	ld.global.f32 	%f19, [%rd17+-12];
	ld.global.f32 	%f20, [%rd13+-9216];
	fma.rn.f32 	%f21, %f19, %f20, %f18;
	ld.global.f32 	%f22, [%rd17+-8];
	ld.global.f32 	%f23, [%rd13+-6144];
	fma.rn.f32 	%f24, %f22, %f23, %f21;
	ld.global.f32 	%f25, [%rd17+-4];
	ld.global.f32 	%f26, [%rd13+-3072];
	fma.rn.f32 	%f27, %f25, %f26, %f24;
	ld.global.f32 	%f28, [%rd17];
	ld.global.f32 	%f29, [%rd13];
	fma.rn.f32 	%f30, %f28, %f29, %f27;
	ld.global.f32 	%f31, [%rd17+4];
	ld.global.f32 	%f32, [%rd13+3072];
	fma.rn.f32 	%f33, %f31, %f32, %f30;
	ld.global.f32 	%f34, [%rd17+8];
	ld.global.f32 	%f35, [%rd13+6144];
	fma.rn.f32 	%f36, %f34, %f35, %f33;
	ld.global.f32 	%f37, [%rd17+12];
	ld.global.f32 	%f38, [%rd13+9216];
	fma.rn.f32 	%f39, %f37, %f38, %f36;
	ld.global.f32 	%f40, [%rd17+16];
	ld.global.f32 	%f41, [%rd13+12288];
	fma.rn.f32 	%f42, %f40, %f41, %f39;
	ld.global.f32 	%f43, [%rd17+20];
	ld.global.f32 	%f44, [%rd13+15360];
	fma.rn.f32 	%f45, %f43, %f44, %f42;
	ld.global.f32 	%f46, [%rd17+24];
	ld.global.f32 	%f47, [%rd13+18432];
	fma.rn.f32 	%f48, %f46, %f47, %f45;
	ld.global.f32 	%f49, [%rd17+28];
	ld.global.f32 	%f50, [%rd13+21504];
	fma.rn.f32 	%f51, %f49, %f50, %f48;
	add.s32 	%r18, %r18, 16;
	add.s64 	%rd17, %rd17, 64;
	add.s32 	%r17, %r17, 12288;
	setp.ne.s32 	%p4, %r18, 512;
	@%p4 bra 	$L__BB0_2;
	mad.lo.s32 	%r16, %r13, 768, %r1;
	cvta.to.global.u64 	%rd14, %rd7;
	mul.wide.s32 	%rd15, %r16, 4;
	add.s64 	%rd16, %rd14, %rd15;
	st.global.f32 	[%rd16], %f51;
$L__BB0_4:
	ret;

}


// ===== COMPILED SASS (sm_100) =====

	.target	sm_100

	.elftype	@"ET_EXEC"


//--------------------- .note.nv.tkinfo           --------------------------
	.section	.note.nv.tkinfo,"",@"SHT_NOTE"
	.sectionflags	@"SHF_NOTE_NV_TKINFO"
	.tkinfo
        /*0018*/ 	.word	0x00000002
        /*0030*/ 	.string	""
        /*0030*/ 	.string	"ptxas"
        /*0030*/ 	.string	"Cuda compilation tools, release 13.0, V13.0.88"
        /*0030*/ 	.string	"Build cuda_13.0.r13.0/compiler.36424714_0"
        /*0030*/ 	.string	"-arch sm_100 -m 64 "



//--------------------- .note.nv.cuinfo           --------------------------
	.section	.note.nv.cuinfo,"",@"SHT_NOTE"
	.sectionflags	@"SHF_NOTE_NV_CUINFO"
        /*0018*/ 	.short	0x0002
        /*001a*/ 	.short	0x0064
        /*001c*/ 	.short	0x0082
	.zero		2


//--------------------- .nv.info                  --------------------------
	.section	.nv.info,"",@"SHT_CUDA_INFO"
	.align	4


	//----- nvinfo : EIATTR_REGCOUNT
	.align		4
        /*0000*/ 	.byte	0x04, 0x2f
        /*0002*/ 	.short	(.L_1 - .L_0)
	.align		4
.L_0:
        /*0004*/ 	.word	index@(_Z12simpleMatMulPfS_S_)
        /*0008*/ 	.word	0x0000001f


	//----- nvinfo : EIATTR_FRAME_SIZE
	.align		4
.L_1:
        /*000c*/ 	.byte	0x04, 0x11
        /*000e*/ 	.short	(.L_3 - .L_2)
	.align		4
.L_2:
        /*0010*/ 	.word	index@(_Z12simpleMatMulPfS_S_)
        /*0014*/ 	.word	0x00000000


	//----- nvinfo : EIATTR_MIN_STACK_SIZE
	.align		4
.L_3:
        /*0018*/ 	.byte	0x04, 0x12
        /*001a*/ 	.short	(.L_5 - .L_4)
	.align		4
.L_4:
        /*001c*/ 	.word	index@(_Z12simpleMatMulPfS_S_)
        /*0020*/ 	.word	0x00000000
.L_5:


//--------------------- .nv.compat                --------------------------
	.section	.nv.compat,"",@"SHT_CUDA_COMPAT_INFO"
	.align	4
        /*0000*/ 	.byte	0x02, 0x09, 0x00, 0x00, 0x02, 0x02, 0x01, 0x00, 0x02, 0x05, 0x05, 0x00, 0x03, 0x07, 0x01, 0x01
        /*0010*/ 	.byte	0x02, 0x03, 0x00, 0x00, 0x02, 0x06, 0x01, 0x00, 0x04, 0x0b, 0x08, 0x00, 0x09, 0x00, 0x00, 0x00
        /*0020*/ 	.byte	0x00, 0x00, 0x00, 0x00


//--------------------- .nv.info._Z12simpleMatMulPfS_S_ --------------------------
	.section	.nv.info._Z12simpleMatMulPfS_S_,"",@"SHT_CUDA_INFO"
	.sectionflags	@""
	.align	4


	//----- nvinfo : EIATTR_CUDA_API_VERSION
	.align		4
        /*0000*/ 	.byte	0x04, 0x37
        /*0002*/ 	.short	(.L_7 - .L_6)
.L_6:
        /*0004*/ 	.word	0x00000082


	//----- nvinfo : EIATTR_KPARAM_INFO
	.align		4
.L_7:
        /*0008*/ 	.byte	0x04, 0x17
        /*000a*/ 	.short	(.L_9 - .L_8)
.L_8:
        /*000c*/ 	.word	0x00000000
        /*0010*/ 	.short	0x0002
        /*0012*/ 	.short	0x0010
        /*0014*/ 	.byte	0x00, 0xf5, 0x21, 0x00


	//----- nvinfo : EIATTR_KPARAM_INFO
	.align		4
.L_9:
        /*0018*/ 	.byte	0x04, 0x17
        /*001a*/ 	.short	(.L_11 - .L_10)
.L_10:
        /*001c*/ 	.word	0x00000000
        /*0020*/ 	.short	0x0001
        /*0022*/ 	.short	0x0008
        /*0024*/ 	.byte	0x00, 0xf5, 0x21, 0x00


	//----- nvinfo : EIATTR_KPARAM_INFO
	.align		4
.L_11:
        /*0028*/ 	.byte	0x04, 0x17
        /*002a*/ 	.short	(.L_13 - .L_12)
.L_12:
        /*002c*/ 	.word	0x00000000
        /*0030*/ 	.short	0x0000
        /*0032*/ 	.short	0x0000
        /*0034*/ 	.byte	0x00, 0xf5, 0x21, 0x00


	//----- nvinfo : EIATTR_SPARSE_MMA_MASK
	.align		4
.L_13:
        /*0038*/ 	.byte	0x03, 0x50
        /*003a*/ 	.short	0x0000


	//----- nvinfo : EIATTR_MAXREG_COUNT
	.align		4
        /*003c*/ 	.byte	0x03, 0x1b
        /*003e*/ 	.short	0x00ff


	//----- nvinfo : EIATTR_MERCURY_ISA_VERSION
	.align		4
        /*0040*/ 	.byte	0x03, 0x5f
        /*0042*/ 	.short	0x0101


	//----- nvinfo : EIATTR_VRC_CTA_INIT_COUNT
	.align		4
        /*0044*/ 	.byte	0x02, 0x4a
	.zero		1
	.zero		1


	//----- nvinfo : EIATTR_EXIT_INSTR_OFFSETS
	.align		4
        /*0048*/ 	.byte	0x04, 0x1c
        /*004a*/ 	.short	(.L_15 - .L_14)


	//   ....[0]....
.L_14:
        /*004c*/ 	.word	0x000000b0


	//   ....[1]....
        /*0050*/ 	.word	0x00000550


	//----- nvinfo : EIATTR_CBANK_PARAM_SIZE
	.align		4
.L_15:
        /*0054*/ 	.byte	0x03, 0x19
        /*0056*/ 	.short	0x0018


	//----- nvinfo : EIATTR_PARAM_CBANK
	.align		4
        /*0058*/ 	.byte	0x04, 0x0a
        /*005a*/ 	.short	(.L_17 - .L_16)
	.align		4
.L_16:
        /*005c*/ 	.word	index@(.nv.constant0._Z12simpleMatMulPfS_S_)
        /*0060*/ 	.short	0x0380
        /*0062*/ 	.short	0x0018


	//----- nvinfo : EIATTR_SW_WAR
	.align		4
.L_17:
        /*0064*/ 	.byte	0x04, 0x36
        /*0066*/ 	.short	(.L_19 - .L_18)
.L_18:
        /*0068*/ 	.word	0x00000008
.L_19:


//--------------------- .nv.callgraph             --------------------------
	.section	.nv.callgraph,"",@"SHT_CUDA_CALLGRAPH"
	.align	4
	.sectionentsize	8
	.align		4
        /*0000*/ 	.word	0x00000000
	.align		4
        /*0004*/ 	.word	0xffffffff
	.align		4
        /*0008*/ 	.word	0x00000000
	.align		4
        /*000c*/ 	.word	0xfffffffe
	.align		4
        /*0010*/ 	.word	0x00000000
	.align		4
        /*0014*/ 	.word	0xfffffffd
	.align		4
        /*0018*/ 	.word	0x00000000
	.align		4
        /*001c*/ 	.word	0xfffffffc


//--------------------- .text._Z12simpleMatMulPfS_S_ --------------------------
	.section	.text._Z12simpleMatMulPfS_S_,"ax",@progbits
	.align	128
        .global         _Z12simpleMatMulPfS_S_
        .type           _Z12simpleMatMulPfS_S_,@function
        .size           _Z12simpleMatMulPfS_S_,(.L_x_2 - _Z12simpleMatMulPfS_S_)
        .other          _Z12simpleMatMulPfS_S_,@"STO_CUDA_ENTRY STV_DEFAULT"
_Z12simpleMatMulPfS_S_:
.text._Z12simpleMatMulPfS_S_:
[----:B------:R-:W-:Y:S01]  /*0000*/  LDC R1, c[0x0][0x37c] ;  /* 0x0000df00ff017b82 */ /* 0x000fe20000000800 */
[----:B------:R-:W0:Y:S07]  /*0010*/  S2R R0, SR_TID.Y ;  /* 0x0000000000007919 */ /* 0x000e2e0000002200 */
[----:B------:R-:W1:Y:S01]  /*0020*/  LDC R2, c[0x0][0x360] ;  /* 0x0000d800ff027b82 */ /* 0x000e620000000800 */
[----:B------:R-:W1:Y:S07]  /*0030*/  S2R R7, SR_TID.X ;  /* 0x0000000000077919 */ /* 0x000e6e0000002100 */
[----:B------:R-:W0:Y:S08]  /*0040*/  S2UR UR5, SR_CTAID.Y ;  /* 0x00000000000579c3 */ /* 0x000e300000002600 */
[----:B------:R-:W0:Y:S08]  /*0050*/  LDC R3, c[0x0][0x364] ;  /* 0x0000d900ff037b82 */ /* 0x000e300000000800 */
[----:B------:R-:W1:Y:S01]  /*0060*/  S2UR UR4, SR_CTAID.X ;  /* 0x00000000000479c3 */ /* 0x000e620000002500 */
[----:B0-----:R-:W-:-:S05]  /*0070*/  IMAD R0, R3, UR5, R0 ;  /* 0x0000000503007c24 */ /* 0x001fca000f8e0200 */
[----:B------:R-:W-:Y:S01]  /*0080*/  ISETP.GT.U32.AND P0, PT, R0, 0xff, PT ;  /* 0x000000ff0000780c */ /* 0x000fe20003f04070 */
[----:B-1----:R-:W-:-:S05]  /*0090*/  IMAD R7, R2, UR4, R7 ;  /* 0x0000000402077c24 */ /* 0x002fca000f8e0207 */
[----:B------:R-:W-:-:S13]  /*00a0*/  ISETP.GT.OR P0, PT, R7, 0x2ff, P0 ;  /* 0x000002ff0700780c */ /* 0x000fda0000704670 */
[----:B------:R-:W-:Y:S05]  /*00b0*/  @P0 EXIT ;  /* 0x000000000000094d */ /* 0x000fea0003800000 */
[----:B------:R-:W0:Y:S01]  /*00c0*/  LDC.64 R2, c[0x0][0x380] ;  /* 0x0000e000ff027b82 */ /* 0x000e220000000a00 */
[----:B------:R-:W1:Y:S01]  /*00d0*/  LDCU.64 UR6, c[0x0][0x388] ;  /* 0x00007100ff0677ac */ /* 0x000e620008000a00 */
[----:B------:R-:W-:Y:S01]  /*00e0*/  SHF.L.U32 R5, R0, 0x9, RZ ;  /* 0x0000000900057819 */ /* 0x000fe200000006ff */
[----:B------:R-:W-:Y:S01]  /*00f0*/  HFMA2 R14, -RZ, RZ, 0, 0 ;  /* 0x00000000ff0e7431 */ /* 0x000fe200000001ff */
[----:B------:R-:W-:Y:S01]  /*0100*/  MOV R6, R7 ;  /* 0x0000000700067202 */ /* 0x000fe20000000f00 */
[----:B------:R-:W2:Y:S01]  /*0110*/  LDCU.64 UR8, c[0x0][0x358] ;  /* 0x00006b00ff0877ac */ /* 0x000ea20008000a00 */
[----:B------:R-:W-:Y:S01]  /*0120*/  UMOV UR4, URZ ;  /* 0x000000ff00047c82 */ /* 0x000fe20008000000 */
[----:B-1----:R-:W-:-:S04]  /*0130*/  UIADD3 UR5, UP0, UPT, UR6, 0x6000, URZ ;  /* 0x0000600006057890 */ /* 0x002fc8000ff1e0ff */
[----:B------:R-:W-:Y:S01]  /*0140*/  UIADD3.X UR6, UPT, UPT, URZ, UR7, URZ, UP0, !UPT ;  /* 0x00000007ff067290 */ /* 0x000fe200087fe4ff */
[----:B0-----:R-:W-:-:S03]  /*0150*/  IMAD.WIDE.U32 R2, R5, 0x4, R2 ;  /* 0x0000000405027825 */ /* 0x001fc600078e0002 */
[----:B------:R-:W-:-:S04]  /*0160*/  IADD3 R4, P0, PT, R2, 0x20, RZ ;  /* 0x0000002002047810 */ /* 0x000fc80007f1e0ff */
[----:B--2---:R-:W-:-:S09]  /*0170*/  IADD3.X R5, PT, PT, RZ, R3, RZ, P0, !PT ;  /* 0x00000003ff057210 */ /* 0x004fd200007fe4ff */
.L_x_0:
[----:B------:R-:W-:Y:S01]  /*0180*/  MOV R2, UR5 ;  /* 0x0000000500027c02 */ /* 0x000fe20008000f00 */
[----:B------:R-:W2:Y:S01]  /*0190*/  LDG.E R15, desc[UR8][R4.64+-0x20] ;  /* 0xffffe008040f7981 */ /* 0x000ea2000c1e1900 */
[----:B------:R-:W-:-:S03]  /*01a0*/  MOV R3, UR6 ;  /* 0x0000000600037c02 */ /* 0x000fc60008000f00 */
[----:B------:R-:W3:Y:S01]  /*01b0*/  LDG.E R24, desc[UR8][R4.64+-0x1c] ;  /* 0xffffe40804187981 */ /* 0x000ee2000c1e1900 */
[----:B------:R-:W-:-:S03]  /*01c0*/  IMAD.WIDE R2, R6, 0x4, R2 ;  /* 0x0000000406027825 */ /* 0x000fc600078e0202 */
[----:B------:R-:W4:Y:S04]  /*01d0*/  LDG.E R19, desc[UR8][R4.64+-0x18] ;  /* 0xffffe80804137981 */ /* 0x000f28000c1e1900 */
[----:B------:R-:W2:Y:S04]  /*01e0*/  LDG.E R16, desc[UR8][R2.64+-0x6000] ;  /* 0xffa0000802107981 */ /* 0x000ea8000c1e1900 */
[----:B------:R-:W3:Y:S04]  /*01f0*/  LDG.E R25, desc[UR8][R2.64+-0x5400] ;  /* 0xffac000802197981 */ /* 0x000ee8000c1e1900 */
[----:B------:R-:W4:Y:S04]  /*0200*/  LDG.E R18, desc[UR8][R2.64+-0x4800] ;  /* 0xffb8000802127981 */ /* 0x000f28000c1e1900 */
[----:B------:R-:W5:Y:S04]  /*0210*/  LDG.E R20, desc[UR8][R4.64+-0x14] ;  /* 0xffffec0804147981 */ /* 0x000f68000c1e1900 */
        /* <DEDUP_REMOVED lines=11> */
[----:B------:R-:W5:Y:S01]  /*02d0*/  LDG.E R26, desc[UR8][R4.64+0x1c] ;  /* 0x00001c08041a7981 */ /* 0x000f62000c1e1900 */
[----:B--2---:R-:W-:-:S03]  /*02e0*/  FFMA R15, R15, R16, R14 ;  /* 0x000000100f0f7223 */ /* 0x004fc6000000000e */
[----:B------:R-:W2:Y:S01]  /*02f0*/  LDG.E R16, desc[UR8][R4.64] ;  /* 0x0000000804107981 */ /* 0x000ea2000c1e1900 */
[----:B---3--:R-:W-:-:S03]  /*0300*/  FFMA R24, R24, R25, R15 ;  /* 0x0000001918187223 */ /* 0x008fc6000000000f */
[----:B------:R-:W3:Y:S01]  /*0310*/  LDG.E R14, desc[UR8][R4.64+0x4] ;  /* 0x00000408040e7981 */ /* 0x000ee2000c1e1900 */
[----:B----4-:R-:W-:-:S03]  /*0320*/  FFMA R25, R19, R18, R24 ;  /* 0x0000001213197223 */ /* 0x010fc60000000018 */
[----:B------:R-:W3:Y:S04]  /*0330*/  LDG.E R15, desc[UR8][R2.64+0xc00] ;  /* 0x000c0008020f7981 */ /* 0x000ee8000c1e1900 */
[----:B------:R-:W4:Y:S01]  /*0340*/  LDG.E R18, desc[UR8][R4.64+0x8] ;  /* 0x0000080804127981 */ /* 0x000f22000c1e1900 */
[----:B-----5:R-:W-:-:S03]  /*0350*/  FFMA R25, R20, R21, R25 ;  /* 0x0000001514197223 */ /* 0x020fc60000000019 */
[----:B------:R-:W4:Y:S04]  /*0360*/  LDG.E R19, desc[UR8][R2.64+0x1800] ;  /* 0x0018000802137981 */ /* 0x000f28000c1e1900 */
[----:B------:R-:W5:Y:S01]  /*0370*/  LDG.E R20, desc[UR8][R4.64+0xc] ;  /* 0x00000c0804147981 */ /* 0x000f62000c1e1900 */
[----:B------:R-:W-:-:S03]  /*0380*/  FFMA R25, R22, R23, R25 ;  /* 0x0000001716197223 */ /* 0x000fc60000000019 */
[----:B------:R-:W5:Y:S04]  /*0390*/  LDG.E R21, desc[UR8][R2.64+0x2400] ;  /* 0x0024000802157981 */ /* 0x000f68000c1e1900 */
[----:B------:R-:W5:Y:S04]  /*03a0*/  LDG.E R22, desc[UR8][R4.64+0x10] ;  /* 0x0000100804167981 */ /* 0x000f68000c1e1900 */
[----:B------:R-:W5:Y:S01]  /*03b0*/  LDG.E R23, desc[UR8][R2.64+0x3000] ;  /* 0x0030000802177981 */ /* 0x000f62000c1e1900 */
[----:B------:R-:W-:-:S03]  /*03c0*/  FFMA R28, R12, R13, R25 ;  /* 0x0000000d0c1c7223 */ /* 0x000fc60000000019 */
[----:B------:R-:W5:Y:S04]  /*03d0*/  LDG.E R24, desc[UR8][R4.64+0x14] ;  /* 0x0000140804187981 */ /* 0x000f68000c1e1900 */
[----:B------:R-:W5:Y:S04]  /*03e0*/  LDG.E R25, desc[UR8][R2.64+0x3c00] ;  /* 0x003c000802197981 */ /* 0x000f68000c1e1900 */
[----:B------:R0:W5:Y:S04]  /*03f0*/  LDG.E R13, desc[UR8][R4.64+0x18] ;  /* 0x00001808040d7981 */ /* 0x000168000c1e1900 */
[----:B------:R-:W5:Y:S01]  /*0400*/  LDG.E R12, desc[UR8][R2.64+0x4800] ;  /* 0x00480008020c7981 */ /* 0x000f62000c1e1900 */
[----:B------:R-:W-:-:S04]  /*0410*/  FFMA R9, R9, R8, R28 ;  /* 0x0000000809097223 */ /* 0x000fc8000000001c */
[----:B------:R-:W-:Y:S01]  /*0420*/  FFMA R9, R10, R11, R9 ;  /* 0x0000000b0a097223 */ /* 0x000fe20000000009 */
[----:B------:R-:W-:-:S04]  /*0430*/  UIADD3 UR4, UPT, UPT, UR4, 0x10, URZ ;  /* 0x0000001004047890 */ /* 0x000fc8000fffe0ff */
[----:B------:R-:W-:Y:S01]  /*0440*/  UISETP.NE.AND UP0, UPT, UR4, 0x200, UPT ;  /* 0x000002000400788c */ /* 0x000fe2000bf05270 */
[----:B0-----:R-:W-:Y:S02]  /*0450*/  IADD3 R4, P0, PT, R4, 0x40, RZ ;  /* 0x0000004004047810 */ /* 0x001fe40007f1e0ff */
[----:B------:R-:W-:Y:S02]  /*0460*/  IADD3 R6, PT, PT, R6, 0x3000, RZ ;  /* 0x0000300006067810 */ /* 0x000fe40007ffe0ff */
[----:B------:R-:W-:Y:S01]  /*0470*/  IADD3.X R5, PT, PT, RZ, R5, RZ, P0, !PT ;  /* 0x00000005ff057210 */ /* 0x000fe200007fe4ff */
[----:B--2---:R-:W-:-:S04]  /*0480*/  FFMA R9, R16, R17, R9 ;  /* 0x0000001110097223 */ /* 0x004fc80000000009 */
[----:B---3--:R-:W-:-:S04]  /*0490*/  FFMA R9, R14, R15, R9 ;  /* 0x0000000f0e097223 */ /* 0x008fc80000000009 */
[----:B----4-:R-:W-:-:S04]  /*04a0*/  FFMA R9, R18, R19, R9 ;  /* 0x0000001312097223 */ /* 0x010fc80000000009 */
[----:B-----5:R-:W-:-:S04]  /*04b0*/  FFMA R9, R20, R21, R9 ;  /* 0x0000001514097223 */ /* 0x020fc80000000009 */
[----:B------:R-:W-:-:S04]  /*04c0*/  FFMA R9, R22, R23, R9 ;  /* 0x0000001716097223 */ /* 0x000fc80000000009 */
[----:B------:R-:W-:-:S04]  /*04d0*/  FFMA R24, R24, R25, R9 ;  /* 0x0000001918187223 */ /* 0x000fc80000000009 */
[----:B------:R-:W-:-:S04]  /*04e0*/  FFMA R13, R13, R12, R24 ;  /* 0x0000000c0d0d7223 */ /* 0x000fc80000000018 */
[----:B------:R-:W-:Y:S01]  /*04f0*/  FFMA R14, R26, R27, R13 ;  /* 0x0000001b1a0e7223 */ /* 0x000fe2000000000d */
[----:B------:R-:W-:Y:S06]  /*0500*/  BRA.U UP0, `(.L_x_0) ;  /* 0xfffffffd001c7547 */ /* 0x000fec000b83ffff */
[----:B------:R-:W0:Y:S01]  /*0510*/  LDC.64 R2, c[0x0][0x390] ;  /* 0x0000e400ff027b82 */ /* 0x000e220000000a00 */
[----:B------:R-:W-:-:S04]  /*0520*/  IMAD R7, R0, 0x300, R7 ;  /* 0x0000030000077824 */ /* 0x000fc800078e0207 */
[----:B0-----:R-:W-:-:S05]  /*0530*/  IMAD.WIDE R2, R7, 0x4, R2 ;  /* 0x0000000407027825 */ /* 0x001fca00078e0202 */
[----:B------:R-:W-:Y:S01]  /*0540*/  STG.E desc[UR8][R2.64], R14 ;  /* 0x0000000e02007986 */ /* 0x000fe2000c101908 */
[----:B------:R-:W-:Y:S05]  /*0550*/  EXIT ;  /* 0x000000000000794d */ /* 0x000fea0003800000 */
.L_x_1:
[----:B------:R-:W-:-:S00]  /*0560*/  BRA `(.L_x_1) ;  /* 0xfffffffc00fc7947 */ /* 0x000fc0000383ffff */
[----:B------:R-:W-:-:S00]  /*0570*/  NOP ;  /* 0x0000000000007918 */ /* 0x000fc00000000000 */
        /* <DEDUP_REMOVED lines=8> */
.L_x_2:


//--------------------- .nv.shared.reserved.0     --------------------------
	.section	.nv.shared.reserved.0,"aw",@nobits
	.weak		__nv_reservedSMEM_offset_0_alias
	.size		__nv_reservedSMEM_offset_0_alias, 0, 64
	.other		__nv_reservedSMEM_offset_0_alias,@"STO_CUDA_RESERVED_SHARED STV_DEFAULT"
__nv_reservedSMEM_offset_0_alias:
	.zero		0
	.zero		64


//--------------------- .nv.constant0._Z12simpleMatMulPfS_S_ --------------------------
	.section	.nv.constant0._Z12simpleMatMulPfS_S_,"a",@progbits
	.sectionflags	@""
	.align	4
.nv.constant0._Z12simpleMatMulPfS_S_:
	.zero		920


//--------------------- SYMBOLS --------------------------

	.type		.nv.reservedSmem.offset0,@object
	.size		.nv.reservedSmem.offset0,0x4
